//
// Generated by NVIDIA NVVM Compiler
//
// Compiler Build ID: CL-36424714
// Cuda compilation tools, release 13.0, V13.0.88
// Based on NVVM 20.0.0
//

.version 9.0
.target sm_100
.address_size 64

	// .globl	_Z24multiply_matrices_kernel8matrix_tS_S_

.visible .entry _Z24multiply_matrices_kernel8matrix_tS_S_(
	.param .align 8 .b8 _Z24multiply_matrices_kernel8matrix_tS_S__param_0[24],
	.param .align 8 .b8 _Z24multiply_matrices_kernel8matrix_tS_S__param_1[24],
	.param .align 8 .b8 _Z24multiply_matrices_kernel8matrix_tS_S__param_2[24]
)
{
	.reg .pred 	%p<10>;
	.reg .b32 	%r<9>;
	.reg .b32 	%f<56>;
	.reg .b64 	%rd<77>;

	ld.param.u64 	%rd27, [_Z24multiply_matrices_kernel8matrix_tS_S__param_2+16];
	ld.param.u64 	%rd25, [_Z24multiply_matrices_kernel8matrix_tS_S__param_2];
	ld.param.u64 	%rd3, [_Z24multiply_matrices_kernel8matrix_tS_S__param_1];
	ld.param.u64 	%rd1, [_Z24multiply_matrices_kernel8matrix_tS_S__param_0];
	ld.param.u64 	%rd28, [_Z24multiply_matrices_kernel8matrix_tS_S__param_1+16];
	ld.param.u64 	%rd29, [_Z24multiply_matrices_kernel8matrix_tS_S__param_0+16];
	cvta.to.global.u64 	%rd2, %rd29;
	cvta.to.global.u64 	%rd4, %rd28;
	mov.u32 	%r1, %ctaid.x;
	mov.u32 	%r2, %ntid.x;
	mov.u32 	%r3, %tid.x;
	mad.lo.s32 	%r4, %r1, %r2, %r3;
	cvt.u64.u32 	%rd5, %r4;
	setp.eq.s64 	%p1, %rd1, 0;
	@%p1 bra 	$L__BB0_12;
	mov.u32 	%r5, %tid.y;
	mov.u32 	%r6, %ntid.y;
	mov.u32 	%r7, %ctaid.y;
	mad.lo.s32 	%r8, %r7, %r6, %r5;
	cvt.u64.u32 	%rd31, %r8;
	cvta.to.global.u64 	%rd32, %rd27;
	mul.lo.s64 	%rd6, %rd1, %rd31;
	mad.lo.s64 	%rd33, %rd25, %rd31, %rd5;
	shl.b64 	%rd34, %rd33, 2;
	add.s64 	%rd7, %rd32, %rd34;
	and.b64  	%rd8, %rd1, 7;
	setp.lt.u64 	%p2, %rd1, 8;
	mov.f32 	%f53, 0f00000000;
	mov.b64 	%rd75, 0;
	@%p2 bra 	$L__BB0_4;
	and.b64  	%rd75, %rd1, -8;
	shl.b64 	%rd35, %rd5, 2;
	add.s64 	%rd72, %rd4, %rd35;
	shl.b64 	%rd11, %rd3, 5;
	shl.b64 	%rd36, %rd6, 2;
	add.s64 	%rd37, %rd36, %rd2;
	add.s64 	%rd71, %rd37, 16;
	mov.f32 	%f53, 0f00000000;
	mov.u64 	%rd73, %rd75;
$L__BB0_3:
	.pragma "nounroll";
	ld.global.f32 	%f10, [%rd71+-16];
	ld.global.f32 	%f11, [%rd72];
	fma.rn.f32 	%f12, %f10, %f11, %f53;
	st.global.f32 	[%rd7], %f12;
	ld.global.f32 	%f13, [%rd71+-12];
	shl.b64 	%rd38, %rd3, 2;
	add.s64 	%rd39, %rd72, %rd38;
	ld.global.f32 	%f14, [%rd39];
	fma.rn.f32 	%f15, %f13, %f14, %f12;
	st.global.f32 	[%rd7], %f15;
	ld.global.f32 	%f16, [%rd71+-8];
	add.s64 	%rd40, %rd39, %rd38;
	ld.global.f32 	%f17, [%rd40];
	fma.rn.f32 	%f18, %f16, %f17, %f15;
	st.global.f32 	[%rd7], %f18;
	ld.global.f32 	%f19, [%rd71+-4];
	add.s64 	%rd41, %rd40, %rd38;
	ld.global.f32 	%f20, [%rd41];
	fma.rn.f32 	%f21, %f19, %f20, %f18;
	st.global.f32 	[%rd7], %f21;
	ld.global.f32 	%f22, [%rd71];
	add.s64 	%rd42, %rd41, %rd38;
	ld.global.f32 	%f23, [%rd42];
	fma.rn.f32 	%f24, %f22, %f23, %f21;
	st.global.f32 	[%rd7], %f24;
	ld.global.f32 	%f25, [%rd71+4];
	add.s64 	%rd43, %rd42, %rd38;
	ld.global.f32 	%f26, [%rd43];
	fma.rn.f32 	%f27, %f25, %f26, %f24;
	st.global.f32 	[%rd7], %f27;
	ld.global.f32 	%f28, [%rd71+8];
	add.s64 	%rd44, %rd43, %rd38;
	ld.global.f32 	%f29, [%rd44];
	fma.rn.f32 	%f30, %f28, %f29, %f27;
	st.global.f32 	[%rd7], %f30;
	ld.global.f32 	%f31, [%rd71+12];
	add.s64 	%rd45, %rd44, %rd38;
	ld.global.f32 	%f32, [%rd45];
	fma.rn.f32 	%f53, %f31, %f32, %f30;
	st.global.f32 	[%rd7], %f53;
	add.s64 	%rd73, %rd73, -8;
	add.s64 	%rd72, %rd72, %rd11;
	add.s64 	%rd71, %rd71, 32;
	setp.ne.s64 	%p3, %rd73, 0;
	@%p3 bra 	$L__BB0_3;
$L__BB0_4:
	setp.eq.s64 	%p4, %rd8, 0;
	@%p4 bra 	$L__BB0_12;
	and.b64  	%rd20, %rd1, 3;
	setp.lt.u64 	%p5, %rd8, 4;
	@%p5 bra 	$L__BB0_7;
	add.s64 	%rd46, %rd75, %rd6;
	shl.b64 	%rd47, %rd46, 2;
	add.s64 	%rd48, %rd2, %rd47;
	ld.global.f32 	%f33, [%rd48];
	mad.lo.s64 	%rd49, %rd75, %rd3, %rd5;
	shl.b64 	%rd50, %rd49, 2;
	add.s64 	%rd51, %rd4, %rd50;
	ld.global.f32 	%f34, [%rd51];
	fma.rn.f32 	%f35, %f33, %f34, %f53;
	st.global.f32 	[%rd7], %f35;
	ld.global.f32 	%f36, [%rd48+4];
	shl.b64 	%rd52, %rd3, 2;
	add.s64 	%rd53, %rd51, %rd52;
	ld.global.f32 	%f37, [%rd53];
	fma.rn.f32 	%f38, %f36, %f37, %f35;
	st.global.f32 	[%rd7], %f38;
	ld.global.f32 	%f39, [%rd48+8];
	add.s64 	%rd54, %rd53, %rd52;
	ld.global.f32 	%f40, [%rd54];
	fma.rn.f32 	%f41, %f39, %f40, %f38;
	st.global.f32 	[%rd7], %f41;
	ld.global.f32 	%f42, [%rd48+12];
	add.s64 	%rd55, %rd54, %rd52;
	ld.global.f32 	%f43, [%rd55];
	fma.rn.f32 	%f53, %f42, %f43, %f41;
	st.global.f32 	[%rd7], %f53;
	add.s64 	%rd75, %rd75, 4;
$L__BB0_7:
	setp.eq.s64 	%p6, %rd20, 0;
	@%p6 bra 	$L__BB0_12;
	setp.eq.s64 	%p7, %rd20, 1;
	@%p7 bra 	$L__BB0_10;
	add.s64 	%rd56, %rd75, %rd6;
	shl.b64 	%rd57, %rd56, 2;
	add.s64 	%rd58, %rd2, %rd57;
	ld.global.f32 	%f44, [%rd58];
	mad.lo.s64 	%rd59, %rd75, %rd3, %rd5;
	shl.b64 	%rd60, %rd59, 2;
	add.s64 	%rd61, %rd4, %rd60;
	ld.global.f32 	%f45, [%rd61];
	fma.rn.f32 	%f46, %f44, %f45, %f53;
	st.global.f32 	[%rd7], %f46;
	ld.global.f32 	%f47, [%rd58+4];
	shl.b64 	%rd62, %rd3, 2;
	add.s64 	%rd63, %rd61, %rd62;
	ld.global.f32 	%f48, [%rd63];
	fma.rn.f32 	%f53, %f47, %f48, %f46;
	st.global.f32 	[%rd7], %f53;
	add.s64 	%rd75, %rd75, 2;
$L__BB0_10:
	and.b64  	%rd64, %rd1, 1;
	setp.eq.b64 	%p8, %rd64, 1;
	not.pred 	%p9, %p8;
	@%p9 bra 	$L__BB0_12;
	add.s64 	%rd65, %rd75, %rd6;
	shl.b64 	%rd66, %rd65, 2;
	add.s64 	%rd67, %rd2, %rd66;
	ld.global.f32 	%f49, [%rd67];
	mad.lo.s64 	%rd68, %rd75, %rd3, %rd5;
	shl.b64 	%rd69, %rd68, 2;
	add.s64 	%rd70, %rd4, %rd69;
	ld.global.f32 	%f50, [%rd70];
	fma.rn.f32 	%f51, %f49, %f50, %f53;
	st.global.f32 	[%rd7], %f51;
$L__BB0_12:
	ret;

}


// ===== COMPILED SASS (sm_100) =====

	.target	sm_100

	.elftype	@"ET_EXEC"


//--------------------- .note.nv.tkinfo           --------------------------
	.section	.note.nv.tkinfo,"",@"SHT_NOTE"
	.sectionflags	@"SHF_NOTE_NV_TKINFO"
	.tkinfo
        /*0018*/ 	.word	0x00000002
        /*0030*/ 	.string	""
        /*0030*/ 	.string	"ptxas"
        /*0030*/ 	.string	"Cuda compilation tools, release 13.0, V13.0.88"
        /*0030*/ 	.string	"Build cuda_13.0.r13.0/compiler.36424714_0"
        /*0030*/ 	.string	"-arch sm_100 -m 64 "



//--------------------- .note.nv.cuinfo           --------------------------
	.section	.note.nv.cuinfo,"",@"SHT_NOTE"
	.sectionflags	@"SHF_NOTE_NV_CUINFO"
        /*0018*/ 	.short	0x0002
        /*001a*/ 	.short	0x0064
        /*001c*/ 	.short	0x0082
	.zero		2


//--------------------- .nv.info                  --------------------------
	.section	.nv.info,"",@"SHT_CUDA_INFO"
	.align	4


	//----- nvinfo : EIATTR_REGCOUNT
	.align		4
        /*0000*/ 	.byte	0x04, 0x2f
        /*0002*/ 	.short	(.L_1 - .L_0)
	.align		4
.L_0:
        /*0004*/ 	.word	index@(_Z24multiply_matrices_kernel8matrix_tS_S_)
        /*0008*/ 	.word	0x00000020


	//----- nvinfo : EIATTR_FRAME_SIZE
	.align		4
.L_1:
        /*000c*/ 	.byte	0x04, 0x11
        /*000e*/ 	.short	(.L_3 - .L_2)
	.align		4
.L_2:
        /*0010*/ 	.word	index@(_Z24multiply_matrices_kernel8matrix_tS_S_)
        /*0014*/ 	.word	0x00000000


	//----- nvinfo : EIATTR_MIN_STACK_SIZE
	.align		4
.L_3:
        /*0018*/ 	.byte	0x04, 0x12
        /*001a*/ 	.short	(.L_5 - .L_4)
	.align		4
.L_4:
        /*001c*/ 	.word	index@(_Z24multiply_matrices_kernel8matrix_tS_S_)
        /*0020*/ 	.word	0x00000000
.L_5:


//--------------------- .nv.compat                --------------------------
	.section	.nv.compat,"",@"SHT_CUDA_COMPAT_INFO"
	.align	4
        /*0000*/ 	.byte	0x02, 0x09, 0x00, 0x00, 0x02, 0x02, 0x01, 0x00, 0x02, 0x05, 0x05, 0x00, 0x03, 0x07, 0x01, 0x01
        /*0010*/ 	.byte	0x02, 0x03, 0x00, 0x00, 0x02, 0x06, 0x01, 0x00, 0x04, 0x0b, 0x08, 0x00, 0x09, 0x00, 0x00, 0x00
        /*0020*/ 	.byte	0x00, 0x00, 0x00, 0x00


//--------------------- .nv.info._Z24multiply_matrices_kernel8matrix_tS_S_ --------------------------
	.section	.nv.info._Z24multiply_matrices_kernel8matrix_tS_S_,"",@"SHT_CUDA_INFO"
	.sectionflags	@""
	.align	4


	//----- nvinfo : EIATTR_CUDA_API_VERSION
	.align		4
        /*0000*/ 	.byte	0x04, 0x37
        /*0002*/ 	.short	(.L_7 - .L_6)
.L_6:
        /*0004*/ 	.word	0x00000082


	//----- nvinfo : EIATTR_KPARAM_INFO
	.align		4
.L_7:
        /*0008*/ 	.byte	0x04, 0x17
        /*000a*/ 	.short	(.L_9 - .L_8)
.L_8:
        /*000c*/ 	.word	0x00000000
        /*0010*/ 	.short	0x0002
        /*0012*/ 	.short	0x0030
        /*0014*/ 	.byte	0x00, 0xf0, 0x61, 0x00


	//----- nvinfo : EIATTR_KPARAM_INFO
	.align		4
.L_9:
        /*0018*/ 	.byte	0x04, 0x17
        /*001a*/ 	.short	(.L_11 - .L_10)
.L_10:
        /*001c*/ 	.word	0x00000000
        /*0020*/ 	.short	0x0001
        /*0022*/ 	.short	0x0018
        /*0024*/ 	.byte	0x00, 0xf0, 0x61, 0x00


	//----- nvinfo : EIATTR_KPARAM_INFO
	.align		4
.L_11:
        /*0028*/ 	.byte	0x04, 0x17
        /*002a*/ 	.short	(.L_13 - .L_12)
.L_12:
        /*002c*/ 	.word	0x00000000
        /*0030*/ 	.short	0x0000
        /*0032*/ 	.short	0x0000
        /*0034*/ 	.byte	0x00, 0xf0, 0x61, 0x00


	//----- nvinfo : EIATTR_SPARSE_MMA_MASK
	.align		4
.L_13:
        /*0038*/ 	.byte	0x03, 0x50
        /*003a*/ 	.short	0x0000


	//----- nvinfo : EIATTR_MAXREG_COUNT
	.align		4
        /*003c*/ 	.byte	0x03, 0x1b
        /*003e*/ 	.short	0x00ff


	//----- nvinfo : EIATTR_MERCURY_ISA_VERSION
	.align		4
        /*0040*/ 	.byte	0x03, 0x5f
        /*0042*/ 	.short	0x0101


	//----- nvinfo : EIATTR_VRC_CTA_INIT_COUNT
	.align		4
        /*0044*/ 	.byte	0x02, 0x4a
	.zero		1
	.zero		1


	//----- nvinfo : EIATTR_EXIT_INSTR_OFFSETS
	.align		4
        /*0048*/ 	.byte	0x04, 0x1c
        /*004a*/ 	.short	(.L_15 - .L_14)


	//   ....[0]....
.L_14:
        /*004c*/ 	.word	0x00000080


	//   ....[1]....
        /*0050*/ 	.word	0x000006a0


	//   ....[2]....
        /*0054*/ 	.word	0x00000990


	//   ....[3]....
        /*0058*/ 	.word	0x00000b80


	//   ....[4]....
        /*005c*/ 	.word	0x00000c90


	//----- nvinfo : EIATTR_CBANK_PARAM_SIZE
	.align		4
.L_15:
        /*0060*/ 	.byte	0x03, 0x19
        /*0062*/ 	.short	0x0048


	//----- nvinfo : EIATTR_PARAM_CBANK
	.align		4
        /*0064*/ 	.byte	0x04, 0x0a
        /*0066*/ 	.short	(.L_17 - .L_16)
	.align		4
.L_16:
        /*0068*/ 	.word	index@(.nv.constant0._Z24multiply_matrices_kernel8matrix_tS_S_)
        /*006c*/ 	.short	0x0380
        /*006e*/ 	.short	0x0048


	//----- nvinfo : EIATTR_SW_WAR
	.align		4
.L_17:
        /*0070*/ 	.byte	0x04, 0x36
        /*0072*/ 	.short	(.L_19 - .L_18)
.L_18:
        /*0074*/ 	.word	0x00000008
.L_19:


//--------------------- .nv.callgraph             --------------------------
	.section	.nv.callgraph,"",@"SHT_CUDA_CALLGRAPH"
	.align	4
	.sectionentsize	8
	.align		4
        /*0000*/ 	.word	0x00000000
	.align		4
        /*0004*/ 	.word	0xffffffff
	.align		4
        /*0008*/ 	.word	0x00000000
	.align		4
        /*000c*/ 	.word	0xfffffffe
	.align		4
        /*0010*/ 	.word	0x00000000
	.align		4
        /*0014*/ 	.word	0xfffffffd
	.align		4
        /*0018*/ 	.word	0x00000000
	.align		4
        /*001c*/ 	.word	0xfffffffc


//--------------------- .text._Z24multiply_matrices_kernel8matrix_tS_S_ --------------------------
	.section	.text._Z24multiply_matrices_kernel8matrix_tS_S_,"ax",@progbits
	.align	128
        .global         _Z24multiply_matrices_kernel8matrix_tS_S_
        .type           _Z24multiply_matrices_kernel8matrix_tS_S_,@function
        .size           _Z24multiply_matrices_kernel8matrix_tS_S_,(.L_x_5 - _Z24multiply_matrices_kernel8matrix_tS_S_)
        .other          _Z24multiply_matrices_kernel8matrix_tS_S_,@"STO_CUDA_ENTRY STV_DEFAULT"
_Z24multiply_matrices_kernel8matrix_tS_S_:
.text._Z24multiply_matrices_kernel8matrix_tS_S_:
[----:B------:R-:W-:Y:S08]  /*0000*/  LDC R1, c[0x0][0x37c] ;  /* 0x0000df00ff017b82 */ /* 0x000ff00000000800 */
[----:B------:R-:W0:Y:S01]  /*0010*/  LDC.64 R2, c[0x0][0x380] ;  /* 0x0000e000ff027b82 */ /* 0x000e220000000a00 */
[----:B------:R-:W1:Y:S07]  /*0020*/  S2R R11, SR_TID.X ;  /* 0x00000000000b7919 */ /* 0x000e6e0000002100 */
[----:B------:R-:W1:Y:S08]  /*0030*/  S2UR UR4, SR_CTAID.X ;  /* 0x00000000000479c3 */ /* 0x000e700000002500 */
[----:B------:R-:W1:Y:S01]  /*0040*/  LDC R10, c[0x0][0x360] ;  /* 0x0000d800ff0a7b82 */ /* 0x000e620000000800 */
[----:B0-----:R-:W-:-:S04]  /*0050*/  ISETP.NE.U32.AND P0, PT, R2, RZ, PT ;  /* 0x000000ff0200720c */ /* 0x001fc80003f05070 */
[----:B------:R-:W-:Y:S01]  /*0060*/  ISETP.NE.AND.EX P0, PT, R3, RZ, PT, P0 ;  /* 0x000000ff0300720c */ /* 0x000fe20003f05300 */
[----:B-1----:R-:W-:-:S12]  /*0070*/  IMAD R10, R10, UR4, R11 ;  /* 0x000000040a0a7c24 */ /* 0x002fd8000f8e020b */
[----:B------:R-:W-:Y:S05]  /*0080*/  @!P0 EXIT ;  /* 0x000000000000894d */ /* 0x000fea0003800000 */
[----:B------:R-:W0:Y:S01]  /*0090*/  S2R R7, SR_TID.Y ;  /* 0x0000000000077919 */ /* 0x000e220000002200 */
[----:B------:R-:W0:Y:S01]  /*00a0*/  LDCU UR4, c[0x0][0x364] ;  /* 0x00006c80ff0477ac */ /* 0x000e220008000800 */
[----:B------:R-:W-:Y:S01]  /*00b0*/  ISETP.GE.U32.AND P1, PT, R2, 0x8, PT ;  /* 0x000000080200780c */ /* 0x000fe20003f26070 */
[----:B------:R-:W-:Y:S01]  /*00c0*/  IMAD.MOV.U32 R11, RZ, RZ, RZ ;  /* 0x000000ffff0b7224 */ /* 0x000fe200078e00ff */
[----:B------:R-:W0:Y:S01]  /*00d0*/  S2R R0, SR_CTAID.Y ;  /* 0x0000000000007919 */ /* 0x000e220000002600 */
[----:B------:R-:W1:Y:S01]  /*00e0*/  LDCU.64 UR6, c[0x0][0x3b0] ;  /* 0x00007600ff0677ac */ /* 0x000e620008000a00 */
[----:B------:R-:W-:Y:S01]  /*00f0*/  ISETP.GE.U32.AND.EX P1, PT, R3, RZ, PT, P1 ;  /* 0x000000ff0300720c */ /* 0x000fe20003f26110 */
[----:B------:R-:W-:Y:S01]  /*0100*/  IMAD.MOV.U32 R23, RZ, RZ, RZ ;  /* 0x000000ffff177224 */ /* 0x000fe200078e00ff */
[----:B------:R-:W2:Y:S01]  /*0110*/  LDCU.64 UR8, c[0x0][0x3c0] ;  /* 0x00007800ff0877ac */ /* 0x000ea20008000a00 */
[----:B------:R-:W-:Y:S02]  /*0120*/  IMAD.MOV.U32 R8, RZ, RZ, RZ ;  /* 0x000000ffff087224 */ /* 0x000fe400078e00ff */
[----:B0-----:R-:W-:Y:S01]  /*0130*/  IMAD R7, R0, UR4, R7 ;  /* 0x0000000400077c24 */ /* 0x001fe2000f8e0207 */
[----:B------:R-:W-:Y:S01]  /*0140*/  LOP3.LUT R0, R2, 0x7, RZ, 0xc0, !PT ;  /* 0x0000000702007812 */ /* 0x000fe200078ec0ff */
[----:B------:R-:W0:Y:S02]  /*0150*/  LDCU.64 UR4, c[0x0][0x358] ;  /* 0x00006b00ff0477ac */ /* 0x000e240008000a00 */
[----:B-1----:R-:W-:Y:S01]  /*0160*/  IMAD.WIDE.U32 R4, R7, UR6, R10 ;  /* 0x0000000607047c25 */ /* 0x002fe2000f8e000a */
[----:B------:R-:W-:-:S03]  /*0170*/  ISETP.NE.U32.AND P0, PT, R0, RZ, PT ;  /* 0x000000ff0000720c */ /* 0x000fc60003f05070 */
[C---:B------:R-:W-:Y:S01]  /*0180*/  IMAD R5, R7.reuse, UR7, R5 ;  /* 0x0000000707057c24 */ /* 0x040fe2000f8e0205 */
[C---:B--2---:R-:W-:Y:S01]  /*0190*/  LEA R14, P2, R4.reuse, UR8, 0x2 ;  /* 0x00000008040e7c11 */ /* 0x044fe2000f8410ff */
[C---:B------:R-:W-:Y:S01]  /*01a0*/  IMAD.WIDE.U32 R12, R7.reuse, R2, RZ ;  /* 0x00000002070c7225 */ /* 0x040fe200078e00ff */
[----:B------:R-:W-:Y:S02]  /*01b0*/  ISETP.NE.AND.EX P0, PT, RZ, RZ, PT, P0 ;  /* 0x000000ffff00720c */ /* 0x000fe40003f05300 */
[----:B------:R-:W-:Y:S01]  /*01c0*/  LEA.HI.X R15, R4, UR9, R5, 0x2, P2 ;  /* 0x00000009040f7c11 */ /* 0x000fe200090f1405 */
[----:B------:R-:W-:Y:S02]  /*01d0*/  IMAD R26, R7, R3, R13 ;  /* 0x00000003071a7224 */ /* 0x000fe400078e020d */
[----:B------:R-:W-:Y:S01]  /*01e0*/  IMAD.MOV.U32 R7, RZ, RZ, RZ ;  /* 0x000000ffff077224 */ /* 0x000fe200078e00ff */
[----:B------:R-:W-:Y:S07]  /*01f0*/  @!P1 BRA `(.L_x_0) ;  /* 0x0000000400289947 */ /* 0x000fee0003800000 */
[----:B------:R-:W1:Y:S01]  /*0200*/  LDC.64 R18, c[0x0][0x390] ;  /* 0x0000e400ff127b82 */ /* 0x000e620000000a00 */
[----:B------:R-:W2:Y:S01]  /*0210*/  LDCU.64 UR6, c[0x0][0x3a8] ;  /* 0x00007500ff0677ac */ /* 0x000ea20008000a00 */
[----:B------:R-:W-:Y:S01]  /*0220*/  LOP3.LUT R8, R2, 0xfffffff8, RZ, 0xc0, !PT ;  /* 0xfffffff802087812 */ /* 0x000fe200078ec0ff */
[----:B------:R-:W-:-:S04]  /*0230*/  IMAD.MOV.U32 R23, RZ, RZ, RZ ;  /* 0x000000ffff177224 */ /* 0x000fc800078e00ff */
[----:B------:R-:W-:Y:S01]  /*0240*/  IMAD.MOV.U32 R4, RZ, RZ, R8 ;  /* 0x000000ffff047224 */ /* 0x000fe200078e0008 */
[----:B------:R-:W3:Y:S08]  /*0250*/  LDC.64 R16, c[0x0][0x398] ;  /* 0x0000e600ff107b82 */ /* 0x000ef00000000a00 */
[----:B------:R-:W4:Y:S01]  /*0260*/  LDC R7, c[0x0][0x384] ;  /* 0x0000e100ff077b82 */ /* 0x000f220000000800 */
[----:B--2---:R-:W-:-:S04]  /*0270*/  LEA R6, P1, R10, UR6, 0x2 ;  /* 0x000000060a067c11 */ /* 0x004fc8000f8210ff */
[----:B------:R-:W-:Y:S02]  /*0280*/  LEA.HI.X R5, R10, UR7, RZ, 0x2, P1 ;  /* 0x000000070a057c11 */ /* 0x000fe400088f14ff */
[----:B-1----:R-:W-:-:S04]  /*0290*/  LEA R18, P2, R12, R18, 0x2 ;  /* 0x000000120c127211 */ /* 0x002fc800078410ff */
[----:B------:R-:W-:Y:S02]  /*02a0*/  LEA.HI.X R19, R12, R19, R26, 0x2, P2 ;  /* 0x000000130c137211 */ /* 0x000fe400010f141a */
[----:B------:R-:W-:Y:S01]  /*02b0*/  IADD3 R18, P1, PT, R18, 0x10, RZ ;  /* 0x0000001012127810 */ /* 0x000fe20007f3e0ff */
[C---:B---3--:R-:W-:Y:S01]  /*02c0*/  IMAD.SHL.U32 R27, R16.reuse, 0x4, RZ ;  /* 0x00000004101b7824 */ /* 0x048fe200078e00ff */
[C-C-:B------:R-:W-:Y:S02]  /*02d0*/  SHF.L.U64.HI R3, R16.reuse, 0x5, R17.reuse ;  /* 0x0000000510037819 */ /* 0x140fe40000010211 */
[----:B------:R-:W-:Y:S01]  /*02e0*/  SHF.L.U64.HI R17, R16, 0x2, R17 ;  /* 0x0000000210117819 */ /* 0x000fe20000010211 */
[----:B------:R-:W-:Y:S02]  /*02f0*/  IMAD.X R19, RZ, RZ, R19, P1 ;  /* 0x000000ffff137224 */ /* 0x000fe400008e0613 */
[----:B----4-:R-:W-:-:S07]  /*0300*/  IMAD.MOV.U32 R9, RZ, RZ, R7 ;  /* 0x000000ffff097224 */ /* 0x010fce00078e0007 */
.L_x_1:
[----:B------:R-:W-:Y:S01]  /*0310*/  IMAD.MOV.U32 R24, RZ, RZ, R6 ;  /* 0x000000ffff187224 */ /* 0x000fe200078e0006 */
[----:B0-----:R-:W2:Y:S01]  /*0320*/  LDG.E R22, desc[UR4][R18.64+-0x10] ;  /* 0xfffff00412167981 */ /* 0x001ea2000c1e1900 */
[----:B------:R-:W-:-:S05]  /*0330*/  IMAD.MOV.U32 R25, RZ, RZ, R5 ;  /* 0x000000ffff197224 */ /* 0x000fca00078e0005 */
[----:B------:R-:W2:Y:S01]  /*0340*/  LDG.E R21, desc[UR4][R24.64] ;  /* 0x0000000418157981 */ /* 0x000ea2000c1e1900 */
[----:B------:R-:W-:Y:S01]  /*0350*/  IADD3 R20, P1, PT, R6, R27, RZ ;  /* 0x0000001b06147210 */ /* 0x000fe20007f3e0ff */
[----:B-12---:R-:W-:-:S04]  /*0360*/  FFMA R29, R22, R21, R23 ;  /* 0x00000015161d7223 */ /* 0x006fc80000000017 */
[----:B------:R-:W-:Y:S01]  /*0370*/  IMAD.X R21, R5, 0x1, R17, P1 ;  /* 0x0000000105157824 */ /* 0x000fe200008e0611 */
[----:B------:R0:W-:Y:S04]  /*0380*/  STG.E desc[UR4][R14.64], R29 ;  /* 0x0000001d0e007986 */ /* 0x0001e8000c101904 */
[----:B------:R-:W2:Y:S04]  /*0390*/  LDG.E R23, desc[UR4][R20.64] ;  /* 0x0000000414177981 */ /* 0x000ea8000c1e1900 */
[----:B------:R-:W2:Y:S02]  /*03a0*/  LDG.E R22, desc[UR4][R18.64+-0xc] ;  /* 0xfffff40412167981 */ /* 0x000ea4000c1e1900 */
[----:B--2---:R-:W-:Y:S01]  /*03b0*/  FFMA R28, R22, R23, R29 ;  /* 0x00000017161c7223 */ /* 0x004fe2000000001d */
[----:B------:R-:W-:-:S05]  /*03c0*/  IADD3 R22, P1, PT, R20, R27, RZ ;  /* 0x0000001b14167210 */ /* 0x000fca0007f3e0ff */
[----:B------:R-:W-:Y:S01]  /*03d0*/  IMAD.X R23, R21, 0x1, R17, P1 ;  /* 0x0000000115177824 */ /* 0x000fe200008e0611 */
[----:B------:R-:W-:Y:S04]  /*03e0*/  STG.E desc[UR4][R14.64], R28 ;  /* 0x0000001c0e007986 */ /* 0x000fe8000c101904 */
[----:B------:R-:W0:Y:S04]  /*03f0*/  LDG.E R24, desc[UR4][R22.64] ;  /* 0x0000000416187981 */ /* 0x000e28000c1e1900 */
[----:B------:R-:W0:Y:S02]  /*0400*/  LDG.E R25, desc[UR4][R18.64+-0x8] ;  /* 0xfffff80412197981 */ /* 0x000e24000c1e1900 */
[----:B0-----:R-:W-:Y:S01]  /*0410*/  FFMA R29, R25, R24, R28 ;  /* 0x00000018191d7223 */ /* 0x001fe2000000001c */
[----:B------:R-:W-:-:S05]  /*0420*/  IADD3 R24, P1, PT, R22, R27, RZ ;  /* 0x0000001b16187210 */ /* 0x000fca0007f3e0ff */
[----:B------:R-:W-:Y:S01]  /*0430*/  IMAD.X R25, R23, 0x1, R17, P1 ;  /* 0x0000000117197824 */ /* 0x000fe200008e0611 */
[----:B------:R0:W-:Y:S04]  /*0440*/  STG.E desc[UR4][R14.64], R29 ;  /* 0x0000001d0e007986 */ /* 0x0001e8000c101904 */
[----:B------:R-:W0:Y:S04]  /*0450*/  LDG.E R21, desc[UR4][R24.64] ;  /* 0x0000000418157981 */ /* 0x000e28000c1e1900 */
[----:B------:R-:W0:Y:S02]  /*0460*/  LDG.E R20, desc[UR4][R18.64+-0x4] ;  /* 0xfffffc0412147981 */ /* 0x000e24000c1e1900 */
[----:B0-----:R-:W-:Y:S01]  /*0470*/  FFMA R29, R20, R21, R29 ;  /* 0x00000015141d7223 */ /* 0x001fe2000000001d */
[----:B------:R-:W-:-:S05]  /*0480*/  IADD3 R20, P1, PT, R24, R27, RZ ;  /* 0x0000001b18147210 */ /* 0x000fca0007f3e0ff */
        /* <DEDUP_REMOVED lines=11> */
[----:B------:R-:W-:-:S04]  /*0540*/  IADD3 R24, P1, PT, R22, R27, RZ ;  /* 0x0000001b16187210 */ /* 0x000fc80007f3e0ff */
[----:B------:R-:W-:Y:S01]  /*0550*/  IADD3.X R25, PT, PT, R23, R17, RZ, P1, !PT ;  /* 0x0000001117197210 */ /* 0x000fe20000ffe4ff */
        /* <DEDUP_REMOVED lines=8> */
[----:B------:R0:W2:Y:S01]  /*05e0*/  LDG.E R22, desc[UR4][R18.64+0xc] ;  /* 0x00000c0412167981 */ /* 0x0000a2000c1e1900 */
[----:B------:R-:W-:-:S04]  /*05f0*/  IADD3 R4, P1, PT, R4, -0x8, RZ ;  /* 0xfffffff804047810 */ /* 0x000fc80007f3e0ff */
[----:B------:R-:W-:Y:S02]  /*0600*/  IADD3.X R9, PT, PT, R9, -0x1, RZ, P1, !PT ;  /* 0xffffffff09097810 */ /* 0x000fe40000ffe4ff */
[----:B------:R-:W-:-:S04]  /*0610*/  ISETP.NE.U32.AND P1, PT, R4, RZ, PT ;  /* 0x000000ff0400720c */ /* 0x000fc80003f25070 */
[----:B------:R-:W-:Y:S02]  /*0620*/  ISETP.NE.AND.EX P1, PT, R9, RZ, PT, P1 ;  /* 0x000000ff0900720c */ /* 0x000fe40003f25310 */
[----:B------:R-:W-:Y:S02]  /*0630*/  LEA R6, P2, R16, R6, 0x5 ;  /* 0x0000000610067211 */ /* 0x000fe400078428ff */
[----:B0-----:R-:W-:-:S03]  /*0640*/  IADD3 R18, P3, PT, R18, 0x20, RZ ;  /* 0x0000002012127810 */ /* 0x001fc60007f7e0ff */
[----:B------:R-:W-:Y:S02]  /*0650*/  IMAD.X R5, R5, 0x1, R3, P2 ;  /* 0x0000000105057824 */ /* 0x000fe400010e0603 */
[----:B------:R-:W-:Y:S02]  /*0660*/  IMAD.X R19, RZ, RZ, R19, P3 ;  /* 0x000000ffff137224 */ /* 0x000fe400018e0613 */
[----:B--2---:R-:W-:-:S05]  /*0670*/  FFMA R23, R22, R20, R29 ;  /* 0x0000001416177223 */ /* 0x004fca000000001d */
[----:B------:R1:W-:Y:S01]  /*0680*/  STG.E desc[UR4][R14.64], R23 ;  /* 0x000000170e007986 */ /* 0x0003e2000c101904 */
[----:B------:R-:W-:Y:S05]  /*0690*/  @P1 BRA `(.L_x_1) ;  /* 0xfffffffc001c1947 */ /* 0x000fea000383ffff */
.L_x_0:
[----:B0-----:R-:W-:Y:S05]  /*06a0*/  @!P0 EXIT ;  /* 0x000000000000894d */ /* 0x001fea0003800000 */
[----:B------:R-:W0:Y:S01]  /*06b0*/  LDC.64 R4, c[0x0][0x398] ;  /* 0x0000e600ff047b82 */ /* 0x000e220000000a00 */
[----:B------:R-:W-:Y:S02]  /*06c0*/  ISETP.GE.U32.AND P1, PT, R0, 0x4, PT ;  /* 0x000000040000780c */ /* 0x000fe40003f26070 */
[----:B------:R-:W-:Y:S02]  /*06d0*/  LOP3.LUT R6, R2, 0x3, RZ, 0xc0, !PT ;  /* 0x0000000302067812 */ /* 0x000fe400078ec0ff */
[----:B------:R-:W-:Y:S02]  /*06e0*/  ISETP.GE.U32.AND.EX P1, PT, RZ, RZ, PT, P1 ;  /* 0x000000ffff00720c */ /* 0x000fe40003f26110 */
[----:B------:R-:W-:-:S04]  /*06f0*/  ISETP.NE.U32.AND P0, PT, R6, RZ, PT ;  /* 0x000000ff0600720c */ /* 0x000fc80003f05070 */
[----:B------:R-:W-:-:S07]  /*0700*/  ISETP.NE.AND.EX P0, PT, RZ, RZ, PT, P0 ;  /* 0x000000ffff00720c */ /* 0x000fce0003f05300 */
[----:B------:R-:W-:Y:S06]  /*0710*/  @!P1 BRA `(.L_x_2) ;  /* 0x00000000009c9947 */ /* 0x000fec0003800000 */
[----:B------:R-:W2:Y:S01]  /*0720*/  LDCU.64 UR6, c[0x0][0x390] ;  /* 0x00007200ff0677ac */ /* 0x000ea20008000a00 */
[C---:B0-----:R-:W-:Y:S01]  /*0730*/  IMAD R3, R7.reuse, R4, RZ ;  /* 0x0000000407037224 */ /* 0x041fe200078e02ff */
[C---:B------:R-:W-:Y:S01]  /*0740*/  IADD3 R0, P1, PT, R8.reuse, R12, RZ ;  /* 0x0000000c08007210 */ /* 0x040fe20007f3e0ff */
[C---:B------:R-:W-:Y:S01]  /*0750*/  IMAD.WIDE.U32 R18, R8.reuse, R4, R10 ;  /* 0x0000000408127225 */ /* 0x040fe200078e000a */
[----:B------:R-:W0:Y:S03]  /*0760*/  LDCU.64 UR8, c[0x0][0x3a8] ;  /* 0x00007500ff0877ac */ /* 0x000e260008000a00 */
[----:B------:R-:W-:Y:S02]  /*0770*/  IMAD R3, R8, R5, R3 ;  /* 0x0000000508037224 */ /* 0x000fe400078e0203 */
[----:B------:R-:W-:Y:S02]  /*0780*/  IMAD.X R9, R7, 0x1, R26, P1 ;  /* 0x0000000107097824 */ /* 0x000fe400008e061a */
[----:B------:R-:W-:Y:S01]  /*0790*/  IMAD.IADD R3, R19, 0x1, R3 ;  /* 0x0000000113037824 */ /* 0x000fe200078e0203 */
[----:B--2---:R-:W-:-:S02]  /*07a0*/  LEA R16, P1, R0, UR6, 0x2 ;  /* 0x0000000600107c11 */ /* 0x004fc4000f8210ff */
[----:B0-----:R-:W-:Y:S02]  /*07b0*/  LEA R20, P2, R18, UR8, 0x2 ;  /* 0x0000000812147c11 */ /* 0x001fe4000f8410ff */
[----:B------:R-:W-:Y:S02]  /*07c0*/  LEA.HI.X R17, R0, UR7, R9, 0x2, P1 ;  /* 0x0000000700117c11 */ /* 0x000fe400088f1409 */
[----:B------:R-:W-:-:S03]  /*07d0*/  LEA.HI.X R21, R18, UR9, R3, 0x2, P2 ;  /* 0x0000000912157c11 */ /* 0x000fc600090f1403 */
[----:B------:R-:W2:Y:S04]  /*07e0*/  LDG.E R0, desc[UR4][R16.64] ;  /* 0x0000000410007981 */ /* 0x000ea8000c1e1900 */
[----:B------:R-:W2:Y:S01]  /*07f0*/  LDG.E R9, desc[UR4][R20.64] ;  /* 0x0000000414097981 */ /* 0x000ea2000c1e1900 */
[----:B------:R-:W-:-:S04]  /*0800*/  IMAD.WIDE.U32 R18, R4, 0x4, RZ ;  /* 0x0000000404127825 */ /* 0x000fc800078e00ff */
[----:B------:R-:W-:Y:S01]  /*0810*/  IMAD.SHL.U32 R3, R5, 0x4, RZ ;  /* 0x0000000405037824 */ /* 0x000fe200078e00ff */
[----:B------:R-:W-:-:S03]  /*0820*/  IADD3 R24, P1, PT, R20, R18, RZ ;  /* 0x0000001214187210 */ /* 0x000fc60007f3e0ff */
[----:B------:R-:W-:-:S04]  /*0830*/  IMAD.IADD R3, R19, 0x1, R3 ;  /* 0x0000000113037824 */ /* 0x000fc800078e0203 */
[----:B------:R-:W-:Y:S02]  /*0840*/  IMAD.X R25, R3, 0x1, R21, P1 ;  /* 0x0000000103197824 */ /* 0x000fe400008e0615 */
[----:B--2---:R-:W-:-:S05]  /*0850*/  FFMA R9, R0, R9, R23 ;  /* 0x0000000900097223 */ /* 0x004fca0000000017 */
[----:B------:R2:W-:Y:S04]  /*0860*/  STG.E desc[UR4][R14.64], R9 ;  /* 0x000000090e007986 */ /* 0x0005e8000c101904 */
[----:B------:R-:W3:Y:S04]  /*0870*/  LDG.E R19, desc[UR4][R24.64] ;  /* 0x0000000418137981 */ /* 0x000ee8000c1e1900 */
[----:B------:R-:W3:Y:S01]  /*0880*/  LDG.E R0, desc[UR4][R16.64+0x4] ;  /* 0x0000040410007981 */ /* 0x000ee2000c1e1900 */
[----:B------:R-:W-:-:S04]  /*0890*/  IADD3 R28, P1, PT, R24, R18, RZ ;  /* 0x00000012181c7210 */ /* 0x000fc80007f3e0ff */
[----:B-1----:R-:W-:Y:S01]  /*08a0*/  IADD3.X R29, PT, PT, R25, R3, RZ, P1, !PT ;  /* 0x00000003191d7210 */ /* 0x002fe20000ffe4ff */
[----:B---3--:R-:W-:-:S05]  /*08b0*/  FFMA R21, R0, R19, R9 ;  /* 0x0000001300157223 */ /* 0x008fca0000000009 */
[----:B------:R2:W-:Y:S04]  /*08c0*/  STG.E desc[UR4][R14.64], R21 ;  /* 0x000000150e007986 */ /* 0x0005e8000c101904 */
[----:B------:R-:W3:Y:S04]  /*08d0*/  LDG.E R20, desc[UR4][R28.64] ;  /* 0x000000041c147981 */ /* 0x000ee8000c1e1900 */
[----:B------:R-:W3:Y:S01]  /*08e0*/  LDG.E R0, desc[UR4][R16.64+0x8] ;  /* 0x0000080410007981 */ /* 0x000ee2000c1e1900 */
[----:B------:R-:W-:-:S05]  /*08f0*/  IADD3 R18, P1, PT, R28, R18, RZ ;  /* 0x000000121c127210 */ /* 0x000fca0007f3e0ff */
[----:B------:R-:W-:Y:S02]  /*0900*/  IMAD.X R19, R29, 0x1, R3, P1 ;  /* 0x000000011d137824 */ /* 0x000fe400008e0603 */
[----:B---3--:R-:W-:-:S05]  /*0910*/  FFMA R3, R0, R20, R21 ;  /* 0x0000001400037223 */ /* 0x008fca0000000015 */
[----:B------:R2:W-:Y:S04]  /*0920*/  STG.E desc[UR4][R14.64], R3 ;  /* 0x000000030e007986 */ /* 0x0005e8000c101904 */
[----:B------:R-:W3:Y:S04]  /*0930*/  LDG.E R0, desc[UR4][R16.64+0xc] ;  /* 0x00000c0410007981 */ /* 0x000ee8000c1e1900 */
[----:B------:R-:W3:Y:S01]  /*0940*/  LDG.E R18, desc[UR4][R18.64] ;  /* 0x0000000412127981 */ /* 0x000ee2000c1e1900 */
[----:B------:R-:W-:-:S05]  /*0950*/  IADD3 R8, P1, PT, R8, 0x4, RZ ;  /* 0x0000000408087810 */ /* 0x000fca0007f3e0ff */
[----:B------:R-:W-:Y:S02]  /*0960*/  IMAD.X R7, RZ, RZ, R7, P1 ;  /* 0x000000ffff077224 */ /* 0x000fe400008e0607 */
[----:B---3--:R-:W-:-:S05]  /*0970*/  FFMA R23, R0, R18, R3 ;  /* 0x0000001200177223 */ /* 0x008fca0000000003 */
[----:B------:R2:W-:Y:S02]  /*0980*/  STG.E desc[UR4][R14.64], R23 ;  /* 0x000000170e007986 */ /* 0x0005e4000c101904 */
.L_x_2:
[----:B------:R-:W-:Y:S05]  /*0990*/  @!P0 EXIT ;  /* 0x000000000000894d */ /* 0x000fea0003800000 */
[----:B------:R-:W-:Y:S02]  /*09a0*/  ISETP.NE.U32.AND P1, PT, R6, 0x1, PT ;  /* 0x000000010600780c */ /* 0x000fe40003f25070 */
[----:B------:R-:W-:Y:S02]  /*09b0*/  LOP3.LUT R2, R2, 0x1, RZ, 0xc0, !PT ;  /* 0x0000000102027812 */ /* 0x000fe400078ec0ff */
[----:B------:R-:W-:Y:S02]  /*09c0*/  ISETP.NE.AND.EX P1, PT, RZ, RZ, PT, P1 ;  /* 0x000000ffff00720c */ /* 0x000fe40003f25310 */
[----:B------:R-:W-:-:S04]  /*09d0*/  ISETP.NE.U32.AND P0, PT, R2, 0x1, PT ;  /* 0x000000010200780c */ /* 0x000fc80003f05070 */
[----:B------:R-:W-:-:S07]  /*09e0*/  ISETP.NE.U32.AND.EX P0, PT, RZ, RZ, PT, P0 ;  /* 0x000000ffff00720c */ /* 0x000fce0003f05100 */
[----:B------:R-:W-:Y:S06]  /*09f0*/  @!P1 BRA `(.L_x_3) ;  /* 0x0000000000609947 */ /* 0x000fec0003800000 */
[----:B------:R-:W3:Y:S01]  /*0a00*/  LDCU.64 UR6, c[0x0][0x390] ;  /* 0x00007200ff0677ac */ /* 0x000ee20008000a00 */
[C---:B0-----:R-:W-:Y:S01]  /*0a10*/  IMAD R2, R7.reuse, R4, RZ ;  /* 0x0000000407027224 */ /* 0x041fe200078e02ff */
[C---:B------:R-:W-:Y:S01]  /*0a20*/  IADD3 R0, P1, PT, R8.reuse, R12, RZ ;  /* 0x0000000c08007210 */ /* 0x040fe20007f3e0ff */
[C---:B------:R-:W-:Y:S01]  /*0a30*/  IMAD.WIDE.U32 R18, R8.reuse, R4, R10 ;  /* 0x0000000408127225 */ /* 0x040fe200078e000a */
[----:B------:R-:W0:Y:S03]  /*0a40*/  LDCU.64 UR8, c[0x0][0x3a8] ;  /* 0x00007500ff0877ac */ /* 0x000e260008000a00 */
[----:B--2---:R-:W-:Y:S02]  /*0a50*/  IMAD R9, R8, R5, R2 ;  /* 0x0000000508097224 */ /* 0x004fe400078e0202 */
[----:B------:R-:W-:Y:S02]  /*0a60*/  IMAD.X R3, R7, 0x1, R26, P1 ;  /* 0x0000000107037824 */ /* 0x000fe400008e061a */
[----:B------:R-:W-:Y:S01]  /*0a70*/  IMAD.IADD R9, R19, 0x1, R9 ;  /* 0x0000000113097824 */ /* 0x000fe200078e0209 */
[----:B---3--:R-:W-:-:S02]  /*0a80*/  LEA R2, P1, R0, UR6, 0x2 ;  /* 0x0000000600027c11 */ /* 0x008fc4000f8210ff */
[----:B0-----:R-:W-:Y:S02]  /*0a90*/  LEA R16, P2, R18, UR8, 0x2 ;  /* 0x0000000812107c11 */ /* 0x001fe4000f8410ff */
[----:B------:R-:W-:Y:S02]  /*0aa0*/  LEA.HI.X R3, R0, UR7, R3, 0x2, P1 ;  /* 0x0000000700037c11 */ /* 0x000fe400088f1403 */
[----:B------:R-:W-:-:S03]  /*0ab0*/  LEA.HI.X R17, R18, UR9, R9, 0x2, P2 ;  /* 0x0000000912117c11 */ /* 0x000fc600090f1409 */
[----:B------:R-:W2:Y:S04]  /*0ac0*/  LDG.E R0, desc[UR4][R2.64] ;  /* 0x0000000402007981 */ /* 0x000ea8000c1e1900 */
[----:B------:R-:W2:Y:S01]  /*0ad0*/  LDG.E R6, desc[UR4][R16.64] ;  /* 0x0000000410067981 */ /* 0x000ea2000c1e1900 */
[----:B------:R-:W-:-:S04]  /*0ae0*/  LEA R18, P1, R4, R16, 0x2 ;  /* 0x0000001004127211 */ /* 0x000fc800078210ff */
[----:B------:R-:W-:Y:S01]  /*0af0*/  LEA.HI.X R19, R4, R17, R5, 0x2, P1 ;  /* 0x0000001104137211 */ /* 0x000fe200008f1405 */
[----:B--2---:R-:W-:-:S05]  /*0b00*/  FFMA R9, R0, R6, R23 ;  /* 0x0000000600097223 */ /* 0x004fca0000000017 */
[----:B------:R3:W-:Y:S04]  /*0b10*/  STG.E desc[UR4][R14.64], R9 ;  /* 0x000000090e007986 */ /* 0x0007e8000c101904 */
[----:B------:R-:W1:Y:S04]  /*0b20*/  LDG.E R0, desc[UR4][R2.64+0x4] ;  /* 0x0000040402007981 */ /* 0x000e68000c1e1900 */
[----:B------:R-:W1:Y:S01]  /*0b30*/  LDG.E R18, desc[UR4][R18.64] ;  /* 0x0000000412127981 */ /* 0x000e62000c1e1900 */
[----:B------:R-:W-:-:S05]  /*0b40*/  IADD3 R8, P1, PT, R8, 0x2, RZ ;  /* 0x0000000208087810 */ /* 0x000fca0007f3e0ff */
[----:B------:R-:W-:Y:S02]  /*0b50*/  IMAD.X R7, RZ, RZ, R7, P1 ;  /* 0x000000ffff077224 */ /* 0x000fe400008e0607 */
[----:B-1----:R-:W-:-:S05]  /*0b60*/  FFMA R23, R0, R18, R9 ;  /* 0x0000001200177223 */ /* 0x002fca0000000009 */
[----:B------:R3:W-:Y:S02]  /*0b70*/  STG.E desc[UR4][R14.64], R23 ;  /* 0x000000170e007986 */ /* 0x0007e4000c101904 */
.L_x_3:
[----:B------:R-:W-:Y:S05]  /*0b80*/  @P0 EXIT ;  /* 0x000000000000094d */ /* 0x000fea0003800000 */
[----:B------:R-:W4:Y:S01]  /*0b90*/  LDCU.64 UR6, c[0x0][0x390] ;  /* 0x00007200ff0677ac */ /* 0x000f220008000a00 */
[C---:B0-----:R-:W-:Y:S01]  /*0ba0*/  IMAD R0, R7.reuse, R4, RZ ;  /* 0x0000000407007224 */ /* 0x041fe200078e02ff */
[C---:B------:R-:W-:Y:S01]  /*0bb0*/  IADD3 R12, P0, PT, R8.reuse, R12, RZ ;  /* 0x0000000c080c7210 */ /* 0x040fe20007f1e0ff */
[C---:B------:R-:W-:Y:S01]  /*0bc0*/  IMAD.WIDE.U32 R10, R8.reuse, R4, R10 ;  /* 0x00000004080a7225 */ /* 0x040fe200078e000a */
[----:B------:R-:W0:Y:S03]  /*0bd0*/  LDCU.64 UR8, c[0x0][0x3a8] ;  /* 0x00007500ff0877ac */ /* 0x000e260008000a00 */
[----:B------:R-:W-:Y:S02]  /*0be0*/  IMAD R5, R8, R5, R0 ;  /* 0x0000000508057224 */ /* 0x000fe400078e0200 */
[----:B------:R-:W-:Y:S02]  /*0bf0*/  IMAD.X R7, R7, 0x1, R26, P0 ;  /* 0x0000000107077824 */ /* 0x000fe400000e061a */
[----:B------:R-:W-:Y:S01]  /*0c00*/  IMAD.IADD R5, R11, 0x1, R5 ;  /* 0x000000010b057824 */ /* 0x000fe200078e0205 */
[----:B----4-:R-:W-:-:S02]  /*0c10*/  LEA R2, P0, R12, UR6, 0x2 ;  /* 0x000000060c027c11 */ /* 0x010fc4000f8010ff */
[----:B0-----:R-:W-:Y:S02]  /*0c20*/  LEA R4, P1, R10, UR8, 0x2 ;  /* 0x000000080a047c11 */ /* 0x001fe4000f8210ff */
[----:B--2---:R-:W-:Y:S02]  /*0c30*/  LEA.HI.X R3, R12, UR7, R7, 0x2, P0 ;  /* 0x000000070c037c11 */ /* 0x004fe400080f1407 */
[----:B------:R-:W-:-:S03]  /*0c40*/  LEA.HI.X R5, R10, UR9, R5, 0x2, P1 ;  /* 0x000000090a057c11 */ /* 0x000fc600088f1405 */
[----:B------:R-:W1:Y:S04]  /*0c50*/  LDG.E R2, desc[UR4][R2.64] ;  /* 0x0000000402027981 */ /* 0x000e68000c1e1900 */
[----:B------:R-:W1:Y:S02]  /*0c60*/  LDG.E R4, desc[UR4][R4.64] ;  /* 0x0000000404047981 */ /* 0x000e64000c1e1900 */
[----:B-1-3--:R-:W-:-:S05]  /*0c70*/  FFMA R23, R2, R4, R23 ;  /* 0x0000000402177223 */ /* 0x00afca0000000017 */
[----:B------:R-:W-:Y:S01]  /*0c80*/  STG.E desc[UR4][R14.64], R23 ;  /* 0x000000170e007986 */ /* 0x000fe2000c101904 */
[----:B------:R-:W-:Y:S05]  /*0c90*/  EXIT ;  /* 0x000000000000794d */ /* 0x000fea0003800000 */
.L_x_4:
[----:B------:R-:W-:-:S00]  /*0ca0*/  BRA `(.L_x_4) ;  /* 0xfffffffc00fc7947 */ /* 0x000fc0000383ffff */
[----:B------:R-:W-:-:S00]  /*0cb0*/  NOP ;  /* 0x0000000000007918 */ /* 0x000fc00000000000 */
        /* <DEDUP_REMOVED lines=12> */
.L_x_5:


//--------------------- .nv.shared.reserved.0     --------------------------
	.section	.nv.shared.reserved.0,"aw",@nobits
	.weak		__nv_reservedSMEM_offset_0_alias
	.size		__nv_reservedSMEM_offset_0_alias, 0, 64
	.other		__nv_reservedSMEM_offset_0_alias,@"STO_CUDA_RESERVED_SHARED STV_DEFAULT"
__nv_reservedSMEM_offset_0_alias:
	.zero		0
	.zero		64


//--------------------- .nv.constant0._Z24multiply_matrices_kernel8matrix_tS_S_ --------------------------
	.section	.nv.constant0._Z24multiply_matrices_kernel8matrix_tS_S_,"a",@progbits
	.sectionflags	@""
	.align	4
.nv.constant0._Z24multiply_matrices_kernel8matrix_tS_S_:
	.zero		968


//--------------------- SYMBOLS --------------------------

	.type		.nv.reservedSmem.offset0,@object
	.size		.nv.reservedSmem.offset0,0x4
